//
// Generated by NVIDIA NVVM Compiler
//
// Compiler Build ID: CL-36424714
// Cuda compilation tools, release 13.0, V13.0.88
// Based on NVVM 20.0.0
//

.version 9.0
.target sm_100
.address_size 64

	// .globl	_Z6vecAddPdS_S_d

.visible .entry _Z6vecAddPdS_S_d(
	.param .u64 .ptr .align 1 _Z6vecAddPdS_S_d_param_0,
	.param .u64 .ptr .align 1 _Z6vecAddPdS_S_d_param_1,
	.param .u64 .ptr .align 1 _Z6vecAddPdS_S_d_param_2,
	.param .f64 _Z6vecAddPdS_S_d_param_3
)
{
	.reg .pred 	%p<2>;
	.reg .b32 	%r<5>;
	.reg .b64 	%rd<11>;
	.reg .b64 	%fd<6>;

	ld.param.u64 	%rd1, [_Z6vecAddPdS_S_d_param_0];
	ld.param.u64 	%rd2, [_Z6vecAddPdS_S_d_param_1];
	ld.param.u64 	%rd3, [_Z6vecAddPdS_S_d_param_2];
	ld.param.f64 	%fd1, [_Z6vecAddPdS_S_d_param_3];
	mov.u32 	%r2, %ctaid.x;
	mov.u32 	%r3, %ntid.x;
	mov.u32 	%r4, %tid.x;
	mad.lo.s32 	%r1, %r2, %r3, %r4;
	cvt.rn.f64.s32 	%fd2, %r1;
	setp.leu.f64 	%p1, %fd1, %fd2;
	@%p1 bra 	$L__BB0_2;
	cvta.to.global.u64 	%rd4, %rd1;
	cvta.to.global.u64 	%rd5, %rd2;
	cvta.to.global.u64 	%rd6, %rd3;
	mul.wide.s32 	%rd7, %r1, 8;
	add.s64 	%rd8, %rd4, %rd7;
	ld.global.f64 	%fd3, [%rd8];
	add.s64 	%rd9, %rd5, %rd7;
	ld.global.f64 	%fd4, [%rd9];
	add.f64 	%fd5, %fd3, %fd4;
	add.s64 	%rd10, %rd6, %rd7;
	st.global.f64 	[%rd10], %fd5;
$L__BB0_2:
	ret;

}


// ===== COMPILED SASS (sm_100) =====

	.target	sm_100

	.elftype	@"ET_EXEC"


//--------------------- .note.nv.tkinfo           --------------------------
	.section	.note.nv.tkinfo,"",@"SHT_NOTE"
	.sectionflags	@"SHF_NOTE_NV_TKINFO"
	.tkinfo
        /*0018*/ 	.word	0x00000002
        /*0030*/ 	.string	""
        /*0030*/ 	.string	"ptxas"
        /*0030*/ 	.string	"Cuda compilation tools, release 13.0, V13.0.88"
        /*0030*/ 	.string	"Build cuda_13.0.r13.0/compiler.36424714_0"
        /*0030*/ 	.string	"-arch sm_100 -m 64 "



//--------------------- .note.nv.cuinfo           --------------------------
	.section	.note.nv.cuinfo,"",@"SHT_NOTE"
	.sectionflags	@"SHF_NOTE_NV_CUINFO"
        /*0018*/ 	.short	0x0002
        /*001a*/ 	.short	0x0064
        /*001c*/ 	.short	0x0082
	.zero		2


//--------------------- .nv.info                  --------------------------
	.section	.nv.info,"",@"SHT_CUDA_INFO"
	.align	4


	//----- nvinfo : EIATTR_REGCOUNT
	.align		4
        /*0000*/ 	.byte	0x04, 0x2f
        /*0002*/ 	.short	(.L_1 - .L_0)
	.align		4
.L_0:
        /*0004*/ 	.word	index@(_Z6vecAddPdS_S_d)
        /*0008*/ 	.word	0x0000000e


	//----- nvinfo : EIATTR_FRAME_SIZE
	.align		4
.L_1:
        /*000c*/ 	.byte	0x04, 0x11
        /*000e*/ 	.short	(.L_3 - .L_2)
	.align		4
.L_2:
        /*0010*/ 	.word	index@(_Z6vecAddPdS_S_d)
        /*0014*/ 	.word	0x00000000


	//----- nvinfo : EIATTR_MIN_STACK_SIZE
	.align		4
.L_3:
        /*0018*/ 	.byte	0x04, 0x12
        /*001a*/ 	.short	(.L_5 - .L_4)
	.align		4
.L_4:
        /*001c*/ 	.word	index@(_Z6vecAddPdS_S_d)
        /*0020*/ 	.word	0x00000000
.L_5:


//--------------------- .nv.compat                --------------------------
	.section	.nv.compat,"",@"SHT_CUDA_COMPAT_INFO"
	.align	4
        /*0000*/ 	.byte	0x02, 0x09, 0x00, 0x00, 0x02, 0x02, 0x01, 0x00, 0x02, 0x05, 0x05, 0x00, 0x03, 0x07, 0x01, 0x01
        /*0010*/ 	.byte	0x02, 0x03, 0x00, 0x00, 0x02, 0x06, 0x01, 0x00, 0x04, 0x0b, 0x08, 0x00, 0x01, 0x00, 0x00, 0x00
        /*0020*/ 	.byte	0x00, 0x00, 0x00, 0x00


//--------------------- .nv.info._Z6vecAddPdS_S_d --------------------------
	.section	.nv.info._Z6vecAddPdS_S_d,"",@"SHT_CUDA_INFO"
	.sectionflags	@""
	.align	4


	//----- nvinfo : EIATTR_CUDA_API_VERSION
	.align		4
        /*0000*/ 	.byte	0x04, 0x37
        /*0002*/ 	.short	(.L_7 - .L_6)
.L_6:
        /*0004*/ 	.word	0x00000082


	//----- nvinfo : EIATTR_KPARAM_INFO
	.align		4
.L_7:
        /*0008*/ 	.byte	0x04, 0x17
        /*000a*/ 	.short	(.L_9 - .L_8)
.L_8:
        /*000c*/ 	.word	0x00000000
        /*0010*/ 	.short	0x0003
        /*0012*/ 	.short	0x0018
        /*0014*/ 	.byte	0x00, 0xf0, 0x21, 0x00


	//----- nvinfo : EIATTR_KPARAM_INFO
	.align		4
.L_9:
        /*0018*/ 	.byte	0x04, 0x17
        /*001a*/ 	.short	(.L_11 - .L_10)
.L_10:
        /*001c*/ 	.word	0x00000000
        /*0020*/ 	.short	0x0002
        /*0022*/ 	.short	0x0010
        /*0024*/ 	.byte	0x00, 0xf5, 0x21, 0x00


	//----- nvinfo : EIATTR_KPARAM_INFO
	.align		4
.L_11:
        /*0028*/ 	.byte	0x04, 0x17
        /*002a*/ 	.short	(.L_13 - .L_12)
.L_12:
        /*002c*/ 	.word	0x00000000
        /*0030*/ 	.short	0x0001
        /*0032*/ 	.short	0x0008
        /*0034*/ 	.byte	0x00, 0xf5, 0x21, 0x00


	//----- nvinfo : EIATTR_KPARAM_INFO
	.align		4
.L_13:
        /*0038*/ 	.byte	0x04, 0x17
        /*003a*/ 	.short	(.L_15 - .L_14)
.L_14:
        /*003c*/ 	.word	0x00000000
        /*0040*/ 	.short	0x0000
        /*0042*/ 	.short	0x0000
        /*0044*/ 	.byte	0x00, 0xf5, 0x21, 0x00


	//----- nvinfo : EIATTR_SPARSE_MMA_MASK
	.align		4
.L_15:
        /*0048*/ 	.byte	0x03, 0x50
        /*004a*/ 	.short	0x0000


	//----- nvinfo : EIATTR_MAXREG_COUNT
	.align		4
        /*004c*/ 	.byte	0x03, 0x1b
        /*004e*/ 	.short	0x00ff


	//----- nvinfo : EIATTR_MERCURY_ISA_VERSION
	.align		4
        /*0050*/ 	.byte	0x03, 0x5f
        /*0052*/ 	.short	0x0101


	//----- nvinfo : EIATTR_VRC_CTA_INIT_COUNT
	.align		4
        /*0054*/ 	.byte	0x02, 0x4a
	.zero		1
	.zero		1


	//----- nvinfo : EIATTR_EXIT_INSTR_OFFSETS
	.align		4
        /*0058*/ 	.byte	0x04, 0x1c
        /*005a*/ 	.short	(.L_17 - .L_16)


	//   ....[0]....
.L_16:
        /*005c*/ 	.word	0x00000080


	//   ....[1]....
        /*0060*/ 	.word	0x00000140


	//----- nvinfo : EIATTR_CBANK_PARAM_SIZE
	.align		4
.L_17:
        /*0064*/ 	.byte	0x03, 0x19
        /*0066*/ 	.short	0x0020


	//----- nvinfo : EIATTR_PARAM_CBANK
	.align		4
        /*0068*/ 	.byte	0x04, 0x0a
        /*006a*/ 	.short	(.L_19 - .L_18)
	.align		4
.L_18:
        /*006c*/ 	.word	index@(.nv.constant0._Z6vecAddPdS_S_d)
        /*0070*/ 	.short	0x0380
        /*0072*/ 	.short	0x0020


	//----- nvinfo : EIATTR_SW_WAR
	.align		4
.L_19:
        /*0074*/ 	.byte	0x04, 0x36
        /*0076*/ 	.short	(.L_21 - .L_20)
.L_20:
        /*0078*/ 	.word	0x00000008
.L_21:


//--------------------- .nv.callgraph             --------------------------
	.section	.nv.callgraph,"",@"SHT_CUDA_CALLGRAPH"
	.align	4
	.sectionentsize	8
	.align		4
        /*0000*/ 	.word	0x00000000
	.align		4
        /*0004*/ 	.word	0xffffffff
	.align		4
        /*0008*/ 	.word	0x00000000
	.align		4
        /*000c*/ 	.word	0xfffffffe
	.align		4
        /*0010*/ 	.word	0x00000000
	.align		4
        /*0014*/ 	.word	0xfffffffd
	.align		4
        /*0018*/ 	.word	0x00000000
	.align		4
        /*001c*/ 	.word	0xfffffffc


//--------------------- .text._Z6vecAddPdS_S_d    --------------------------
	.section	.text._Z6vecAddPdS_S_d,"ax",@progbits
	.align	128
        .global         _Z6vecAddPdS_S_d
        .type           _Z6vecAddPdS_S_d,@function
        .size           _Z6vecAddPdS_S_d,(.L_x_1 - _Z6vecAddPdS_S_d)
        .other          _Z6vecAddPdS_S_d,@"STO_CUDA_ENTRY STV_DEFAULT"
_Z6vecAddPdS_S_d:
.text._Z6vecAddPdS_S_d:
[----:B------:R-:W-:Y:S01]  /*0000*/  LDC R1, c[0x0][0x37c] ;  /* 0x0000df00ff017b82 */ /* 0x000fe20000000800 */
[----:B------:R-:W0:Y:S07]  /*0010*/  S2R R0, SR_TID.X ;  /* 0x0000000000007919 */ /* 0x000e2e0000002100 */
[----:B------:R-:W0:Y:S08]  /*0020*/  S2UR UR4, SR_CTAID.X ;  /* 0x00000000000479c3 */ /* 0x000e300000002500 */
[----:B------:R-:W0:Y:S02]  /*0030*/  LDC R11, c[0x0][0x360] ;  /* 0x0000d800ff0b7b82 */ /* 0x000e240000000800 */
[----:B0-----:R-:W-:Y:S01]  /*0040*/  IMAD R11, R11, UR4, R0 ;  /* 0x000000040b0b7c24 */ /* 0x001fe2000f8e0200 */
[----:B------:R-:W0:Y:S03]  /*0050*/  LDCU.64 UR4, c[0x0][0x398] ;  /* 0x00007300ff0477ac */ /* 0x000e260008000a00 */
[----:B------:R-:W0:Y:S02]  /*0060*/  I2F.F64 R2, R11 ;  /* 0x0000000b00027312 */ /* 0x000e240000201c00 */
[----:B0-----:R-:W-:-:S14]  /*0070*/  DSETP.GEU.AND P0, PT, R2, UR4, PT ;  /* 0x0000000402007e2a */ /* 0x001fdc000bf0e000 */
[----:B------:R-:W-:Y:S05]  /*0080*/  @P0 EXIT ;  /* 0x000000000000094d */ /* 0x000fea0003800000 */
[----:B------:R-:W0:Y:S01]  /*0090*/  LDC.64 R2, c[0x0][0x380] ;  /* 0x0000e000ff027b82 */ /* 0x000e220000000a00 */
[----:B------:R-:W1:Y:S07]  /*00a0*/  LDCU.64 UR4, c[0x0][0x358] ;  /* 0x00006b00ff0477ac */ /* 0x000e6e0008000a00 */
[----:B------:R-:W2:Y:S08]  /*00b0*/  LDC.64 R4, c[0x0][0x388] ;  /* 0x0000e200ff047b82 */ /* 0x000eb00000000a00 */
[----:B------:R-:W3:Y:S01]  /*00c0*/  LDC.64 R8, c[0x0][0x390] ;  /* 0x0000e400ff087b82 */ /* 0x000ee20000000a00 */
[----:B0-----:R-:W-:-:S06]  /*00d0*/  IMAD.WIDE R2, R11, 0x8, R2 ;  /* 0x000000080b027825 */ /* 0x001fcc00078e0202 */
[----:B-1----:R-:W4:Y:S01]  /*00e0*/  LDG.E.64 R2, desc[UR4][R2.64] ;  /* 0x0000000402027981 */ /* 0x002f22000c1e1b00 */
[----:B--2---:R-:W-:-:S06]  /*00f0*/  IMAD.WIDE R4, R11, 0x8, R4 ;  /* 0x000000080b047825 */ /* 0x004fcc00078e0204 */
[----:B------:R-:W4:Y:S01]  /*0100*/  LDG.E.64 R4, desc[UR4][R4.64] ;  /* 0x0000000404047981 */ /* 0x000f22000c1e1b00 */
[----:B---3--:R-:W-:Y:S01]  /*0110*/  IMAD.WIDE R8, R11, 0x8, R8 ;  /* 0x000000080b087825 */ /* 0x008fe200078e0208 */
[----:B----4-:R-:W-:-:S07]  /*0120*/  DADD R6, R2, R4 ;  /* 0x0000000002067229 */ /* 0x010fce0000000004 */
[----:B------:R-:W-:Y:S01]  /*0130*/  STG.E.64 desc[UR4][R8.64], R6 ;  /* 0x0000000608007986 */ /* 0x000fe2000c101b04 */
[----:B------:R-:W-:Y:S05]  /*0140*/  EXIT ;  /* 0x000000000000794d */ /* 0x000fea0003800000 */
.L_x_0:
[----:B------:R-:W-:-:S00]  /*0150*/  BRA `(.L_x_0) ;  /* 0xfffffffc00fc7947 */ /* 0x000fc0000383ffff */
[----:B------:R-:W-:-:S00]  /*0160*/  NOP ;  /* 0x0000000000007918 */ /* 0x000fc00000000000 */
        /* <DEDUP_REMOVED lines=9> */
.L_x_1:


//--------------------- .nv.shared.reserved.0     --------------------------
	.section	.nv.shared.reserved.0,"aw",@nobits
	.weak		__nv_reservedSMEM_offset_0_alias
	.size		__nv_reservedSMEM_offset_0_alias, 0, 64
	.other		__nv_reservedSMEM_offset_0_alias,@"STO_CUDA_RESERVED_SHARED STV_DEFAULT"
__nv_reservedSMEM_offset_0_alias:
	.zero		0
	.zero		64


//--------------------- .nv.constant0._Z6vecAddPdS_S_d --------------------------
	.section	.nv.constant0._Z6vecAddPdS_S_d,"a",@progbits
	.sectionflags	@""
	.align	4
.nv.constant0._Z6vecAddPdS_S_d:
	.zero		928


//--------------------- SYMBOLS --------------------------

	.type		.nv.reservedSmem.offset0,@object
	.size		.nv.reservedSmem.offset0,0x4
